//
// Generated by NVIDIA NVVM Compiler
//
// Compiler Build ID: CL-36424714
// Cuda compilation tools, release 13.0, V13.0.88
// Based on NVVM 20.0.0
//

.version 9.0
.target sm_100
.address_size 64

	// .globl	_Z7softmaxPfS_
.extern .shared .align 16 .b8 shmem[];

.visible .entry _Z7softmaxPfS_(
	.param .u64 .ptr .align 1 _Z7softmaxPfS__param_0,
	.param .u64 .ptr .align 1 _Z7softmaxPfS__param_1
)
{
	.reg .pred 	%p<14>;
	.reg .b32 	%r<37>;
	.reg .b32 	%f<52>;
	.reg .b64 	%rd<24>;

	ld.param.u64 	%rd16, [_Z7softmaxPfS__param_0];
	ld.param.u64 	%rd15, [_Z7softmaxPfS__param_1];
	cvta.to.global.u64 	%rd1, %rd16;
	mov.u32 	%r1, %ctaid.x;
	mov.u32 	%r36, %tid.x;
	setp.gt.u32 	%p1, %r1, 7;
	@%p1 bra 	$L__BB0_20;
	setp.gt.u32 	%p2, %r36, 7;
	mov.f32 	%f49, 0fFF800000;
	@%p2 bra 	$L__BB0_4;
	shl.b32 	%r16, %r1, 3;
	mov.u32 	%r3, %ntid.x;
	add.s32 	%r17, %r36, %r16;
	mul.wide.u32 	%rd17, %r17, 4;
	add.s64 	%rd21, %rd1, %rd17;
	mul.wide.u32 	%rd3, %r3, 4;
	mov.f32 	%f49, 0fFF800000;
	mov.u32 	%r32, %r36;
$L__BB0_3:
	ld.global.f32 	%f11, [%rd21];
	max.f32 	%f49, %f49, %f11;
	add.s32 	%r32, %r32, %r3;
	add.s64 	%rd21, %rd21, %rd3;
	setp.lt.u32 	%p3, %r32, 8;
	@%p3 bra 	$L__BB0_3;
$L__BB0_4:
	shl.b32 	%r18, %r36, 2;
	mov.u32 	%r19, shmem;
	add.s32 	%r6, %r19, %r18;
	st.shared.f32 	[%r6], %f49;
	mov.u32 	%r7, %ntid.x;
	setp.lt.u32 	%p4, %r7, 2;
	@%p4 bra 	$L__BB0_9;
	mov.u32 	%r33, %r7;
$L__BB0_6:
	shr.u32 	%r9, %r33, 1;
	bar.sync 	0;
	setp.ge.u32 	%p5, %r36, %r9;
	@%p5 bra 	$L__BB0_8;
	ld.shared.f32 	%f12, [%r6];
	shl.b32 	%r20, %r9, 2;
	add.s32 	%r21, %r6, %r20;
	ld.shared.f32 	%f13, [%r21];
	max.f32 	%f14, %f12, %f13;
	st.shared.f32 	[%r6], %f14;
$L__BB0_8:
	setp.gt.u32 	%p6, %r33, 3;
	mov.u32 	%r33, %r9;
	@%p6 bra 	$L__BB0_6;
$L__BB0_9:
	setp.gt.u32 	%p7, %r36, 7;
	bar.sync 	0;
	mov.f32 	%f51, 0f00000000;
	ld.shared.f32 	%f4, [shmem];
	@%p7 bra 	$L__BB0_12;
	shl.b32 	%r22, %r1, 3;
	add.s32 	%r23, %r36, %r22;
	mul.wide.u32 	%rd18, %r23, 4;
	add.s64 	%rd22, %rd1, %rd18;
	mul.wide.u32 	%rd7, %r7, 4;
	mov.f32 	%f51, 0f00000000;
	mov.u32 	%r34, %r36;
$L__BB0_11:
	ld.global.f32 	%f17, [%rd22];
	sub.f32 	%f18, %f17, %f4;
	fma.rn.f32 	%f19, %f18, 0f3BBB989D, 0f3F000000;
	cvt.sat.f32.f32 	%f20, %f19;
	mov.f32 	%f21, 0f4B400001;
	mov.f32 	%f22, 0f437C0000;
	fma.rm.f32 	%f23, %f20, %f22, %f21;
	add.f32 	%f24, %f23, 0fCB40007F;
	neg.f32 	%f25, %f24;
	fma.rn.f32 	%f26, %f18, 0f3FB8AA3B, %f25;
	fma.rn.f32 	%f27, %f18, 0f32A57060, %f26;
	mov.b32 	%r24, %f23;
	shl.b32 	%r25, %r24, 23;
	mov.b32 	%f28, %r25;
	ex2.approx.ftz.f32 	%f29, %f27;
	fma.rn.f32 	%f51, %f29, %f28, %f51;
	add.s32 	%r34, %r34, %r7;
	add.s64 	%rd22, %rd22, %rd7;
	setp.lt.u32 	%p8, %r34, 8;
	@%p8 bra 	$L__BB0_11;
$L__BB0_12:
	setp.lt.u32 	%p9, %r7, 2;
	st.shared.f32 	[%r6], %f51;
	@%p9 bra 	$L__BB0_17;
	mov.u32 	%r35, %r7;
$L__BB0_14:
	shr.u32 	%r13, %r35, 1;
	bar.sync 	0;
	setp.ge.u32 	%p10, %r36, %r13;
	@%p10 bra 	$L__BB0_16;
	ld.shared.f32 	%f30, [%r6];
	shl.b32 	%r26, %r13, 2;
	add.s32 	%r27, %r6, %r26;
	ld.shared.f32 	%f31, [%r27];
	add.f32 	%f32, %f30, %f31;
	st.shared.f32 	[%r6], %f32;
$L__BB0_16:
	setp.gt.u32 	%p11, %r35, 3;
	mov.u32 	%r35, %r13;
	@%p11 bra 	$L__BB0_14;
$L__BB0_17:
	setp.gt.u32 	%p12, %r36, 7;
	bar.sync 	0;
	@%p12 bra 	$L__BB0_20;
	ld.shared.f32 	%f8, [shmem];
	shl.b32 	%r28, %r1, 3;
	add.s32 	%r29, %r36, %r28;
	mul.wide.u32 	%rd23, %r29, 4;
	mul.wide.u32 	%rd11, %r7, 4;
	cvta.to.global.u64 	%rd12, %rd15;
$L__BB0_19:
	add.s64 	%rd19, %rd1, %rd23;
	ld.global.f32 	%f33, [%rd19];
	sub.f32 	%f34, %f33, %f4;
	fma.rn.f32 	%f35, %f34, 0f3BBB989D, 0f3F000000;
	cvt.sat.f32.f32 	%f36, %f35;
	mov.f32 	%f37, 0f4B400001;
	mov.f32 	%f38, 0f437C0000;
	fma.rm.f32 	%f39, %f36, %f38, %f37;
	add.f32 	%f40, %f39, 0fCB40007F;
	neg.f32 	%f41, %f40;
	fma.rn.f32 	%f42, %f34, 0f3FB8AA3B, %f41;
	fma.rn.f32 	%f43, %f34, 0f32A57060, %f42;
	mov.b32 	%r30, %f39;
	shl.b32 	%r31, %r30, 23;
	mov.b32 	%f44, %r31;
	ex2.approx.ftz.f32 	%f45, %f43;
	mul.f32 	%f46, %f45, %f44;
	div.rn.f32 	%f47, %f46, %f8;
	add.s64 	%rd20, %rd12, %rd23;
	st.global.f32 	[%rd20], %f47;
	add.s32 	%r36, %r36, %r7;
	add.s64 	%rd23, %rd23, %rd11;
	setp.lt.u32 	%p13, %r36, 8;
	@%p13 bra 	$L__BB0_19;
$L__BB0_20:
	ret;

}


// ===== COMPILED SASS (sm_100) =====

	.target	sm_100

	.elftype	@"ET_EXEC"


//--------------------- .note.nv.tkinfo           --------------------------
	.section	.note.nv.tkinfo,"",@"SHT_NOTE"
	.sectionflags	@"SHF_NOTE_NV_TKINFO"
	.tkinfo
        /*0018*/ 	.word	0x00000002
        /*0030*/ 	.string	""
        /*0030*/ 	.string	"ptxas"
        /*0030*/ 	.string	"Cuda compilation tools, release 13.0, V13.0.88"
        /*0030*/ 	.string	"Build cuda_13.0.r13.0/compiler.36424714_0"
        /*0030*/ 	.string	"-arch sm_100 -m 64 "



//--------------------- .note.nv.cuinfo           --------------------------
	.section	.note.nv.cuinfo,"",@"SHT_NOTE"
	.sectionflags	@"SHF_NOTE_NV_CUINFO"
        /*0018*/ 	.short	0x0002
        /*001a*/ 	.short	0x0064
        /*001c*/ 	.short	0x0082
	.zero		2


//--------------------- .nv.info                  --------------------------
	.section	.nv.info,"",@"SHT_CUDA_INFO"
	.align	4


	//----- nvinfo : EIATTR_REGCOUNT
	.align		4
        /*0000*/ 	.byte	0x04, 0x2f
        /*0002*/ 	.short	(.L_1 - .L_0)
	.align		4
.L_0:
        /*0004*/ 	.word	index@(_Z7softmaxPfS_)
        /*0008*/ 	.word	0x00000016


	//----- nvinfo : EIATTR_FRAME_SIZE
	.align		4
.L_1:
        /*000c*/ 	.byte	0x04, 0x11
        /*000e*/ 	.short	(.L_3 - .L_2)
	.align		4
.L_2:
        /*0010*/ 	.word	index@($__internal_0_$__cuda_sm3x_div_rn_noftz_f32_slowpath)
        /*0014*/ 	.word	0x00000000


	//----- nvinfo : EIATTR_FRAME_SIZE
	.align		4
.L_3:
        /*0018*/ 	.byte	0x04, 0x11
        /*001a*/ 	.short	(.L_5 - .L_4)
	.align		4
.L_4:
        /*001c*/ 	.word	index@(_Z7softmaxPfS_)
        /*0020*/ 	.word	0x00000000


	//----- nvinfo : EIATTR_MIN_STACK_SIZE
	.align		4
.L_5:
        /*0024*/ 	.byte	0x04, 0x12
        /*0026*/ 	.short	(.L_7 - .L_6)
	.align		4
.L_6:
        /*0028*/ 	.word	index@(_Z7softmaxPfS_)
        /*002c*/ 	.word	0x00000000
.L_7:


//--------------------- .nv.compat                --------------------------
	.section	.nv.compat,"",@"SHT_CUDA_COMPAT_INFO"
	.align	4
        /*0000*/ 	.byte	0x02, 0x09, 0x00, 0x00, 0x02, 0x02, 0x01, 0x00, 0x02, 0x05, 0x05, 0x00, 0x03, 0x07, 0x01, 0x01
        /*0010*/ 	.byte	0x02, 0x03, 0x00, 0x00, 0x02, 0x06, 0x01, 0x00, 0x04, 0x0b, 0x08, 0x00, 0x01, 0x00, 0x00, 0x00
        /*0020*/ 	.byte	0x00, 0x00, 0x00, 0x00


//--------------------- .nv.info._Z7softmaxPfS_   --------------------------
	.section	.nv.info._Z7softmaxPfS_,"",@"SHT_CUDA_INFO"
	.sectionflags	@""
	.align	4


	//----- nvinfo : EIATTR_CUDA_API_VERSION
	.align		4
        /*0000*/ 	.byte	0x04, 0x37
        /*0002*/ 	.short	(.L_9 - .L_8)
.L_8:
        /*0004*/ 	.word	0x00000082


	//----- nvinfo : EIATTR_KPARAM_INFO
	.align		4
.L_9:
        /*0008*/ 	.byte	0x04, 0x17
        /*000a*/ 	.short	(.L_11 - .L_10)
.L_10:
        /*000c*/ 	.word	0x00000000
        /*0010*/ 	.short	0x0001
        /*0012*/ 	.short	0x0008
        /*0014*/ 	.byte	0x00, 0xf5, 0x21, 0x00


	//----- nvinfo : EIATTR_KPARAM_INFO
	.align		4
.L_11:
        /*0018*/ 	.byte	0x04, 0x17
        /*001a*/ 	.short	(.L_13 - .L_12)
.L_12:
        /*001c*/ 	.word	0x00000000
        /*0020*/ 	.short	0x0000
        /*0022*/ 	.short	0x0000
        /*0024*/ 	.byte	0x00, 0xf5, 0x21, 0x00


	//----- nvinfo : EIATTR_SPARSE_MMA_MASK
	.align		4
.L_13:
        /*0028*/ 	.byte	0x03, 0x50
        /*002a*/ 	.short	0x0000


	//----- nvinfo : EIATTR_MAXREG_COUNT
	.align		4
        /*002c*/ 	.byte	0x03, 0x1b
        /*002e*/ 	.short	0x00ff


	//----- nvinfo : EIATTR_NUM_BARRIERS
	.align		4
        /*0030*/ 	.byte	0x02, 0x4c
        /*0032*/ 	.byte	0x01
	.zero		1


	//----- nvinfo : EIATTR_MERCURY_ISA_VERSION
	.align		4
        /*0034*/ 	.byte	0x03, 0x5f
        /*0036*/ 	.short	0x0101


	//----- nvinfo : EIATTR_VRC_CTA_INIT_COUNT
	.align		4
        /*0038*/ 	.byte	0x02, 0x4a
	.zero		1
	.zero		1


	//----- nvinfo : EIATTR_EXIT_INSTR_OFFSETS
	.align		4
        /*003c*/ 	.byte	0x04, 0x1c
        /*003e*/ 	.short	(.L_15 - .L_14)


	//   ....[0]....
.L_14:
        /*0040*/ 	.word	0x00000030


	//   ....[1]....
        /*0044*/ 	.word	0x000005b0


	//   ....[2]....
        /*0048*/ 	.word	0x00000860


	//----- nvinfo : EIATTR_CRS_STACK_SIZE
	.align		4
.L_15:
        /*004c*/ 	.byte	0x04, 0x1e
        /*004e*/ 	.short	(.L_17 - .L_16)
.L_16:
        /*0050*/ 	.word	0x00000000


	//----- nvinfo : EIATTR_CBANK_PARAM_SIZE
	.align		4
.L_17:
        /*0054*/ 	.byte	0x03, 0x19
        /*0056*/ 	.short	0x0010


	//----- nvinfo : EIATTR_PARAM_CBANK
	.align		4
        /*0058*/ 	.byte	0x04, 0x0a
        /*005a*/ 	.short	(.L_19 - .L_18)
	.align		4
.L_18:
        /*005c*/ 	.word	index@(.nv.constant0._Z7softmaxPfS_)
        /*0060*/ 	.short	0x0380
        /*0062*/ 	.short	0x0010


	//----- nvinfo : EIATTR_SW_WAR
	.align		4
.L_19:
        /*0064*/ 	.byte	0x04, 0x36
        /*0066*/ 	.short	(.L_21 - .L_20)
.L_20:
        /*0068*/ 	.word	0x00000008
.L_21:


//--------------------- .nv.callgraph             --------------------------
	.section	.nv.callgraph,"",@"SHT_CUDA_CALLGRAPH"
	.align	4
	.sectionentsize	8
	.align		4
        /*0000*/ 	.word	0x00000000
	.align		4
        /*0004*/ 	.word	0xffffffff
	.align		4
        /*0008*/ 	.word	0x00000000
	.align		4
        /*000c*/ 	.word	0xfffffffe
	.align		4
        /*0010*/ 	.word	0x00000000
	.align		4
        /*0014*/ 	.word	0xfffffffd
	.align		4
        /*0018*/ 	.word	0x00000000
	.align		4
        /*001c*/ 	.word	0xfffffffc


//--------------------- .text._Z7softmaxPfS_      --------------------------
	.section	.text._Z7softmaxPfS_,"ax",@progbits
	.align	128
        .global         _Z7softmaxPfS_
        .type           _Z7softmaxPfS_,@function
        .size           _Z7softmaxPfS_,(.L_x_25 - _Z7softmaxPfS_)
        .other          _Z7softmaxPfS_,@"STO_CUDA_ENTRY STV_DEFAULT"
_Z7softmaxPfS_:
.text._Z7softmaxPfS_:
[----:B------:R-:W-:Y:S01]  /*0000*/  LDC R1, c[0x0][0x37c] ;  /* 0x0000df00ff017b82 */ /* 0x000fe20000000800 */
[----:B------:R-:W0:Y:S02]  /*0010*/  S2R R3, SR_CTAID.X ;  /* 0x0000000000037919 */ /* 0x000e240000002500 */
[----:B0-----:R-:W-:-:S13]  /*0020*/  ISETP.GT.U32.AND P0, PT, R3, 0x7, PT ;  /* 0x000000070300780c */ /* 0x001fda0003f04070 */
[----:B------:R-:W-:Y:S05]  /*0030*/  @P0 EXIT ;  /* 0x000000000000094d */ /* 0x000fea0003800000 */
[----:B------:R-:W0:Y:S01]  /*0040*/  S2R R2, SR_TID.X ;  /* 0x0000000000027919 */ /* 0x000e220000002100 */
[----:B------:R-:W1:Y:S01]  /*0050*/  LDCU.64 UR6, c[0x0][0x358] ;  /* 0x00006b00ff0677ac */ /* 0x000e620008000a00 */
[----:B------:R-:W-:Y:S01]  /*0060*/  BSSY.RECONVERGENT B0, `(.L_x_0) ;  /* 0x0000010000007945 */ /* 0x000fe20003800200 */
[----:B------:R-:W-:Y:S01]  /*0070*/  IMAD.MOV.U32 R9, RZ, RZ, -0x800000 ;  /* 0xff800000ff097424 */ /* 0x000fe200078e00ff */
[----:B0-----:R-:W-:-:S13]  /*0080*/  ISETP.GT.U32.AND P0, PT, R2, 0x7, PT ;  /* 0x000000070200780c */ /* 0x001fda0003f04070 */
[----:B-1----:R-:W-:Y:S05]  /*0090*/  @P0 BRA `(.L_x_1) ;  /* 0x0000000000300947 */ /* 0x002fea0003800000 */
[----:B------:R-:W0:Y:S01]  /*00a0*/  LDC.64 R4, c[0x0][0x380] ;  /* 0x0000e000ff047b82 */ /* 0x000e220000000a00 */
[--C-:B------:R-:W-:Y:S02]  /*00b0*/  IMAD R7, R3, 0x8, R2.reuse ;  /* 0x0000000803077824 */ /* 0x100fe400078e0202 */
[----:B------:R-:W-:Y:S02]  /*00c0*/  IMAD.MOV.U32 R9, RZ, RZ, -0x800000 ;  /* 0xff800000ff097424 */ /* 0x000fe400078e00ff */
[----:B------:R-:W-:-:S03]  /*00d0*/  IMAD.MOV.U32 R0, RZ, RZ, R2 ;  /* 0x000000ffff007224 */ /* 0x000fc600078e0002 */
[----:B------:R-:W1:Y:S01]  /*00e0*/  LDC R11, c[0x0][0x360] ;  /* 0x0000d800ff0b7b82 */ /* 0x000e620000000800 */
[----:B0-----:R-:W-:-:S07]  /*00f0*/  IMAD.WIDE.U32 R4, R7, 0x4, R4 ;  /* 0x0000000407047825 */ /* 0x001fce00078e0004 */
.L_x_2:
[----:B------:R0:W2:Y:S01]  /*0100*/  LDG.E R6, desc[UR6][R4.64] ;  /* 0x0000000604067981 */ /* 0x0000a2000c1e1900 */
[----:B-1----:R-:W-:-:S05]  /*0110*/  IMAD.IADD R0, R11, 0x1, R0 ;  /* 0x000000010b007824 */ /* 0x002fca00078e0200 */
[----:B------:R-:W-:Y:S01]  /*0120*/  ISETP.GE.U32.AND P0, PT, R0, 0x8, PT ;  /* 0x000000080000780c */ /* 0x000fe20003f06070 */
[----:B0-----:R-:W-:Y:S01]  /*0130*/  IMAD.WIDE.U32 R4, R11, 0x4, R4 ;  /* 0x000000040b047825 */ /* 0x001fe200078e0004 */
[----:B--2---:R-:W-:-:S11]  /*0140*/  FMNMX R9, R6, R9, !PT ;  /* 0x0000000906097209 */ /* 0x004fd60007800000 */
[----:B------:R-:W-:Y:S05]  /*0150*/  @!P0 BRA `(.L_x_2) ;  /* 0xfffffffc00e88947 */ /* 0x000fea000383ffff */
.L_x_1:
[----:B------:R-:W-:Y:S05]  /*0160*/  BSYNC.RECONVERGENT B0 ;  /* 0x0000000000007941 */ /* 0x000fea0003800200 */
.L_x_0:
[----:B------:R-:W0:Y:S01]  /*0170*/  S2UR UR5, SR_CgaCtaId ;  /* 0x00000000000579c3 */ /* 0x000e220000008800 */
[----:B------:R-:W-:-:S07]  /*0180*/  UMOV UR4, 0x400 ;  /* 0x0000040000047882 */ /* 0x000fce0000000000 */
[----:B------:R-:W1:Y:S01]  /*0190*/  LDC R7, c[0x0][0x360] ;  /* 0x0000d800ff077b82 */ /* 0x000e620000000800 */
[----:B0-----:R-:W-:-:S06]  /*01a0*/  ULEA UR4, UR5, UR4, 0x18 ;  /* 0x0000000405047291 */ /* 0x001fcc000f8ec0ff */
[----:B------:R-:W-:Y:S02]  /*01b0*/  LEA R0, R2, UR4, 0x2 ;  /* 0x0000000402007c11 */ /* 0x000fe4000f8e10ff */
[----:B-1----:R-:W-:-:S03]  /*01c0*/  ISETP.GE.U32.AND P0, PT, R7, 0x2, PT ;  /* 0x000000020700780c */ /* 0x002fc60003f06070 */
[----:B------:R0:W-:Y:S10]  /*01d0*/  STS [R0], R9 ;  /* 0x0000000900007388 */ /* 0x0001f40000000800 */
[----:B0-----:R-:W-:Y:S05]  /*01e0*/  @!P0 BRA `(.L_x_3) ;  /* 0x0000000000308947 */ /* 0x001fea0003800000 */
[----:B------:R-:W-:-:S07]  /*01f0*/  MOV R4, R7 ;  /* 0x0000000700047202 */ /* 0x000fce0000000f00 */
.L_x_4:
[----:B------:R-:W-:Y:S01]  /*0200*/  BAR.SYNC.DEFER_BLOCKING 0x0 ;  /* 0x0000000000007b1d */ /* 0x000fe20000010000 */
[----:B------:R-:W-:-:S04]  /*0210*/  SHF.R.U32.HI R9, RZ, 0x1, R4 ;  /* 0x00000001ff097819 */ /* 0x000fc80000011604 */
[----:B------:R-:W-:-:S13]  /*0220*/  ISETP.GE.U32.AND P0, PT, R2, R9, PT ;  /* 0x000000090200720c */ /* 0x000fda0003f06070 */
[----:B------:R-:W-:Y:S01]  /*0230*/  @!P0 IMAD R6, R9, 0x4, R0 ;  /* 0x0000000409068824 */ /* 0x000fe200078e0200 */
[----:B------:R-:W-:Y:S05]  /*0240*/  @!P0 LDS R5, [R0] ;  /* 0x0000000000058984 */ /* 0x000fea0000000800 */
[----:B------:R-:W0:Y:S02]  /*0250*/  @!P0 LDS R6, [R6] ;  /* 0x0000000006068984 */ /* 0x000e240000000800 */
[----:B0-----:R-:W-:-:S05]  /*0260*/  @!P0 FMNMX R5, R5, R6, !PT ;  /* 0x0000000605058209 */ /* 0x001fca0007800000 */
[----:B------:R0:W-:Y:S01]  /*0270*/  @!P0 STS [R0], R5 ;  /* 0x0000000500008388 */ /* 0x0001e20000000800 */
[----:B------:R-:W-:Y:S01]  /*0280*/  ISETP.GT.U32.AND P0, PT, R4, 0x3, PT ;  /* 0x000000030400780c */ /* 0x000fe20003f04070 */
[----:B------:R-:W-:-:S12]  /*0290*/  IMAD.MOV.U32 R4, RZ, RZ, R9 ;  /* 0x000000ffff047224 */ /* 0x000fd800078e0009 */
[----:B0-----:R-:W-:Y:S05]  /*02a0*/  @P0 BRA `(.L_x_4) ;  /* 0xfffffffc00d40947 */ /* 0x001fea000383ffff */
.L_x_3:
[----:B------:R-:W0:Y:S08]  /*02b0*/  S2UR UR5, SR_CgaCtaId ;  /* 0x00000000000579c3 */ /* 0x000e300000008800 */
[----:B------:R-:W-:Y:S01]  /*02c0*/  BAR.SYNC.DEFER_BLOCKING 0x0 ;  /* 0x0000000000007b1d */ /* 0x000fe20000010000 */
[C---:B------:R-:W-:Y:S01]  /*02d0*/  ISETP.GT.U32.AND P2, PT, R2.reuse, 0x7, PT ;  /* 0x000000070200780c */ /* 0x040fe20003f44070 */
[----:B------:R-:W-:Y:S01]  /*02e0*/  IMAD.MOV.U32 R9, RZ, RZ, RZ ;  /* 0x000000ffff097224 */ /* 0x000fe200078e00ff */
[----:B------:R-:W-:-:S02]  /*02f0*/  ISETP.GT.U32.AND P0, PT, R2, 0x7, PT ;  /* 0x000000070200780c */ /* 0x000fc40003f04070 */
[----:B------:R-:W-:Y:S01]  /*0300*/  ISETP.GE.U32.AND P1, PT, R7, 0x2, PT ;  /* 0x000000020700780c */ /* 0x000fe20003f26070 */
[----:B------:R-:W-:Y:S01]  /*0310*/  UMOV UR4, 0x400 ;  /* 0x0000040000047882 */ /* 0x000fe20000000000 */
[----:B------:R-:W-:Y:S01]  /*0320*/  BSSY.RECONVERGENT B0, `(.L_x_5) ;  /* 0x0000019000007945 */ /* 0x000fe20003800200 */
[----:B0-----:R-:W-:-:S09]  /*0330*/  ULEA UR4, UR5, UR4, 0x18 ;  /* 0x0000000405047291 */ /* 0x001fd2000f8ec0ff */
[----:B------:R-:W0:Y:S01]  /*0340*/  LDS R6, [UR4] ;  /* 0x00000004ff067984 */ /* 0x000e220008000800 */
[----:B------:R-:W-:Y:S05]  /*0350*/  @P2 BRA `(.L_x_6) ;  /* 0x0000000000542947 */ /* 0x000fea0003800000 */
[----:B------:R-:W1:Y:S01]  /*0360*/  LDC.64 R4, c[0x0][0x380] ;  /* 0x0000e000ff047b82 */ /* 0x000e620000000a00 */
[--C-:B------:R-:W-:Y:S02]  /*0370*/  IMAD R11, R3, 0x8, R2.reuse ;  /* 0x00000008030b7824 */ /* 0x100fe400078e0202 */
[----:B------:R-:W-:Y:S02]  /*0380*/  HFMA2 R9, -RZ, RZ, 0, 0 ;  /* 0x00000000ff097431 */ /* 0x000fe400000001ff */
[----:B------:R-:W-:Y:S02]  /*0390*/  IMAD.MOV.U32 R8, RZ, RZ, R2 ;  /* 0x000000ffff087224 */ /* 0x000fe400078e0002 */
[----:B-1----:R-:W-:-:S07]  /*03a0*/  IMAD.WIDE.U32 R4, R11, 0x4, R4 ;  /* 0x000000040b047825 */ /* 0x002fce00078e0004 */
.L_x_7:
[----:B------:R1:W0:Y:S01]  /*03b0*/  LDG.E R11, desc[UR6][R4.64] ;  /* 0x00000006040b7981 */ /* 0x000222000c1e1900 */
[----:B------:R-:W-:Y:S02]  /*03c0*/  IMAD.MOV.U32 R10, RZ, RZ, 0x3bbb989d ;  /* 0x3bbb989dff0a7424 */ /* 0x000fe400078e00ff */
[----:B------:R-:W-:Y:S02]  /*03d0*/  IMAD.MOV.U32 R13, RZ, RZ, 0x437c0000 ;  /* 0x437c0000ff0d7424 */ /* 0x000fe400078e00ff */
[----:B------:R-:W-:-:S05]  /*03e0*/  IMAD.IADD R8, R7, 0x1, R8 ;  /* 0x0000000107087824 */ /* 0x000fca00078e0208 */
[----:B------:R-:W-:Y:S01]  /*03f0*/  ISETP.GE.U32.AND P2, PT, R8, 0x8, PT ;  /* 0x000000080800780c */ /* 0x000fe20003f46070 */
[----:B-1----:R-:W-:-:S04]  /*0400*/  IMAD.WIDE.U32 R4, R7, 0x4, R4 ;  /* 0x0000000407047825 */ /* 0x002fc800078e0004 */
[----:B0-----:R-:W-:-:S04]  /*0410*/  FADD R11, -R6, R11 ;  /* 0x0000000b060b7221 */ /* 0x001fc80000000100 */
[----:B------:R-:W-:-:S04]  /*0420*/  FFMA.SAT R10, R11, R10, 0.5 ;  /* 0x3f0000000b0a7423 */ /* 0x000fc8000000200a */
[----:B------:R-:W-:-:S04]  /*0430*/  FFMA.RM R10, R10, R13, 12582913 ;  /* 0x4b4000010a0a7423 */ /* 0x000fc8000000400d */
[C---:B------:R-:W-:Y:S01]  /*0440*/  FADD R12, R10.reuse, -12583039 ;  /* 0xcb40007f0a0c7421 */ /* 0x040fe20000000000 */
[----:B------:R-:W-:-:S03]  /*0450*/  SHF.L.U32 R10, R10, 0x17, RZ ;  /* 0x000000170a0a7819 */ /* 0x000fc600000006ff */
[----:B------:R-:W-:-:S04]  /*0460*/  FFMA R12, R11, 1.4426950216293334961, -R12 ;  /* 0x3fb8aa3b0b0c7823 */ /* 0x000fc8000000080c */
[----:B------:R-:W-:-:S06]  /*0470*/  FFMA R12, R11, 1.925963033500011079e-08, R12 ;  /* 0x32a570600b0c7823 */ /* 0x000fcc000000000c */
[----:B------:R-:W0:Y:S02]  /*0480*/  MUFU.EX2 R12, R12 ;  /* 0x0000000c000c7308 */ /* 0x000e240000000800 */
[----:B0-----:R-:W-:Y:S01]  /*0490*/  FFMA R9, R10, R12, R9 ;  /* 0x0000000c0a097223 */ /* 0x001fe20000000009 */
[----:B------:R-:W-:Y:S06]  /*04a0*/  @!P2 BRA `(.L_x_7) ;  /* 0xfffffffc00c0a947 */ /* 0x000fec000383ffff */
.L_x_6:
[----:B------:R-:W-:Y:S05]  /*04b0*/  BSYNC.RECONVERGENT B0 ;  /* 0x0000000000007941 */ /* 0x000fea0003800200 */
.L_x_5:
[----:B------:R1:W-:Y:S01]  /*04c0*/  STS [R0], R9 ;  /* 0x0000000900007388 */ /* 0x0003e20000000800 */
[----:B------:R-:W-:Y:S05]  /*04d0*/  @!P1 BRA `(.L_x_8) ;  /* 0x0000000000309947 */ /* 0x000fea0003800000 */
[----:B------:R-:W-:-:S07]  /*04e0*/  IMAD.MOV.U32 R4, RZ, RZ, R7 ;  /* 0x000000ffff047224 */ /* 0x000fce00078e0007 */
.L_x_9:
[----:B------:R-:W-:Y:S01]  /*04f0*/  BAR.SYNC.DEFER_BLOCKING 0x0 ;  /* 0x0000000000007b1d */ /* 0x000fe20000010000 */
[----:B-1----:R-:W-:-:S04]  /*0500*/  SHF.R.U32.HI R9, RZ, 0x1, R4 ;  /* 0x00000001ff097819 */ /* 0x002fc80000011604 */
[----:B------:R-:W-:-:S13]  /*0510*/  ISETP.GE.U32.AND P1, PT, R2, R9, PT ;  /* 0x000000090200720c */ /* 0x000fda0003f26070 */
[----:B------:R-:W-:Y:S01]  /*0520*/  @!P1 IMAD R8, R9, 0x4, R0 ;  /* 0x0000000409089824 */ /* 0x000fe200078e0200 */
[----:B------:R-:W-:Y:S05]  /*0530*/  @!P1 LDS R5, [R0] ;  /* 0x0000000000059984 */ /* 0x000fea0000000800 */
[----:B------:R-:W1:Y:S02]  /*0540*/  @!P1 LDS R8, [R8] ;  /* 0x0000000008089984 */ /* 0x000e640000000800 */
[----:B-1----:R-:W-:-:S05]  /*0550*/  @!P1 FADD R5, R5, R8 ;  /* 0x0000000805059221 */ /* 0x002fca0000000000 */
[----:B------:R2:W-:Y:S01]  /*0560*/  @!P1 STS [R0], R5 ;  /* 0x0000000500009388 */ /* 0x0005e20000000800 */
[----:B------:R-:W-:Y:S01]  /*0570*/  ISETP.GT.U32.AND P1, PT, R4, 0x3, PT ;  /* 0x000000030400780c */ /* 0x000fe20003f24070 */
[----:B------:R-:W-:-:S12]  /*0580*/  IMAD.MOV.U32 R4, RZ, RZ, R9 ;  /* 0x000000ffff047224 */ /* 0x000fd800078e0009 */
[----:B--2---:R-:W-:Y:S05]  /*0590*/  @P1 BRA `(.L_x_9) ;  /* 0xfffffffc00d41947 */ /* 0x004fea000383ffff */
.L_x_8:
[----:B------:R-:W-:Y:S06]  /*05a0*/  BAR.SYNC.DEFER_BLOCKING 0x0 ;  /* 0x0000000000007b1d */ /* 0x000fec0000010000 */
[----:B------:R-:W-:Y:S05]  /*05b0*/  @P0 EXIT ;  /* 0x000000000000094d */ /* 0x000fea0003800000 */
[----:B------:R-:W2:Y:S01]  /*05c0*/  S2UR UR5, SR_CgaCtaId ;  /* 0x00000000000579c3 */ /* 0x000ea20000008800 */
[----:B------:R-:W-:Y:S01]  /*05d0*/  UMOV UR4, 0x400 ;  /* 0x0000040000047882 */ /* 0x000fe20000000000 */
[----:B------:R-:W-:Y:S01]  /*05e0*/  IMAD R3, R3, 0x8, R2 ;  /* 0x0000000803037824 */ /* 0x000fe200078e0202 */
[----:B------:R-:W3:Y:S03]  /*05f0*/  LDCU.64 UR8, c[0x0][0x388] ;  /* 0x00007100ff0877ac */ /* 0x000ee60008000a00 */
[----:B------:R-:W-:Y:S01]  /*0600*/  IMAD.WIDE.U32 R4, R3, 0x4, RZ ;  /* 0x0000000403047825 */ /* 0x000fe200078e00ff */
[----:B--2---:R-:W-:-:S09]  /*0610*/  ULEA UR4, UR5, UR4, 0x18 ;  /* 0x0000000405047291 */ /* 0x004fd2000f8ec0ff */
[----:B-1----:R-:W1:Y:S02]  /*0620*/  LDS R9, [UR4] ;  /* 0x00000004ff097984 */ /* 0x002e640008000800 */
[----:B---3--:R-:W2:Y:S02]  /*0630*/  LDCU.64 UR4, c[0x0][0x380] ;  /* 0x00007000ff0477ac */ /* 0x008ea40008000a00 */
.L_x_12:
[----:B--23--:R-:W-:-:S04]  /*0640*/  IADD3 R10, P0, PT, R4, UR4, RZ ;  /* 0x00000004040a7c10 */ /* 0x00cfc8000ff1e0ff */
[----:B------:R-:W-:-:S06]  /*0650*/  IADD3.X R11, PT, PT, R5, UR5, RZ, P0, !PT ;  /* 0x00000005050b7c10 */ /* 0x000fcc00087fe4ff */
[----:B------:R-:W0:Y:S01]  /*0660*/  LDG.E R11, desc[UR6][R10.64] ;  /* 0x000000060a0b7981 */ /* 0x000e22000c1e1900 */
[----:B------:R-:W-:Y:S01]  /*0670*/  MOV R3, 0x3bbb989d ;  /* 0x3bbb989d00037802 */ /* 0x000fe20000000f00 */
[----:B------:R-:W-:Y:S01]  /*0680*/  IMAD.MOV.U32 R8, RZ, RZ, 0x437c0000 ;  /* 0x437c0000ff087424 */ /* 0x000fe200078e00ff */
[----:B------:R-:W-:Y:S01]  /*0690*/  BSSY.RECONVERGENT B0, `(.L_x_10) ;  /* 0x0000015000007945 */ /* 0x000fe20003800200 */
[----:B0-----:R-:W-:-:S04]  /*06a0*/  FADD R0, -R6, R11 ;  /* 0x0000000b06007221 */ /* 0x001fc80000000100 */
[----:B------:R-:W-:-:S04]  /*06b0*/  FFMA.SAT R3, R0, R3, 0.5 ;  /* 0x3f00000000037423 */ /* 0x000fc80000002003 */
[----:B------:R-:W-:Y:S02]  /*06c0*/  FFMA.RM R3, R3, R8, 12582913 ;  /* 0x4b40000103037423 */ /* 0x000fe40000004008 */
[----:B-1----:R-:W0:Y:S02]  /*06d0*/  MUFU.RCP R8, R9 ;  /* 0x0000000900087308 */ /* 0x002e240000001000 */
[----:B------:R-:W-:-:S04]  /*06e0*/  FADD R13, R3, -12583039 ;  /* 0xcb40007f030d7421 */ /* 0x000fc80000000000 */
[----:B------:R-:W-:-:S04]  /*06f0*/  FFMA R13, R0, 1.4426950216293334961, -R13 ;  /* 0x3fb8aa3b000d7823 */ /* 0x000fc8000000080d */
[----:B------:R-:W-:Y:S01]  /*0700*/  FFMA R13, R0, 1.925963033500011079e-08, R13 ;  /* 0x32a57060000d7823 */ /* 0x000fe2000000000d */
[----:B------:R-:W-:-:S05]  /*0710*/  IMAD.SHL.U32 R0, R3, 0x800000, RZ ;  /* 0x0080000003007824 */ /* 0x000fca00078e00ff */
[----:B------:R-:W1:Y:S01]  /*0720*/  MUFU.EX2 R13, R13 ;  /* 0x0000000d000d7308 */ /* 0x000e620000000800 */
[----:B0-----:R-:W-:-:S04]  /*0730*/  FFMA R3, -R9, R8, 1 ;  /* 0x3f80000009037423 */ /* 0x001fc80000000108 */
[----:B------:R-:W-:Y:S01]  /*0740*/  FFMA R3, R8, R3, R8 ;  /* 0x0000000308037223 */ /* 0x000fe20000000008 */
[----:B-1----:R-:W-:-:S04]  /*0750*/  FMUL R0, R0, R13 ;  /* 0x0000000d00007220 */ /* 0x002fc80000400000 */
[----:B------:R-:W0:Y:S01]  /*0760*/  FCHK P0, R0, R9 ;  /* 0x0000000900007302 */ /* 0x000e220000000000 */
[----:B------:R-:W-:-:S04]  /*0770*/  FFMA R8, R0, R3, RZ ;  /* 0x0000000300087223 */ /* 0x000fc800000000ff */
[----:B------:R-:W-:-:S04]  /*0780*/  FFMA R10, -R9, R8, R0 ;  /* 0x00000008090a7223 */ /* 0x000fc80000000100 */
[----:B------:R-:W-:Y:S01]  /*0790*/  FFMA R3, R3, R10, R8 ;  /* 0x0000000a03037223 */ /* 0x000fe20000000008 */
[----:B0-----:R-:W-:Y:S06]  /*07a0*/  @!P0 BRA `(.L_x_11) ;  /* 0x00000000000c8947 */ /* 0x001fec0003800000 */
[----:B------:R-:W-:-:S07]  /*07b0*/  MOV R8, 0x7d0 ;  /* 0x000007d000087802 */ /* 0x000fce0000000f00 */
[----:B------:R-:W-:Y:S05]  /*07c0*/  CALL.REL.NOINC `($__internal_0_$__cuda_sm3x_div_rn_noftz_f32_slowpath) ;  /* 0x0000000000287944 */ /* 0x000fea0003c00000 */
[----:B------:R-:W-:-:S07]  /*07d0*/  IMAD.MOV.U32 R3, RZ, RZ, R0 ;  /* 0x000000ffff037224 */ /* 0x000fce00078e0000 */
.L_x_11:
[----:B------:R-:W-:Y:S05]  /*07e0*/  BSYNC.RECONVERGENT B0 ;  /* 0x0000000000007941 */ /* 0x000fea0003800200 */
.L_x_10:
[----:B------:R-:W-:Y:S01]  /*07f0*/  IADD3 R10, P0, PT, R4, UR8, RZ ;  /* 0x00000008040a7c10 */ /* 0x000fe2000ff1e0ff */
[----:B------:R-:W-:-:S03]  /*0800*/  IMAD.IADD R2, R7, 0x1, R2 ;  /* 0x0000000107027824 */ /* 0x000fc600078e0202 */
[----:B------:R-:W-:Y:S01]  /*0810*/  IADD3.X R11, PT, PT, R5, UR9, RZ, P0, !PT ;  /* 0x00000009050b7c10 */ /* 0x000fe200087fe4ff */
[----:B------:R-:W-:Y:S01]  /*0820*/  IMAD.WIDE.U32 R4, R7, 0x4, R4 ;  /* 0x0000000407047825 */ /* 0x000fe200078e0004 */
[----:B------:R-:W-:-:S03]  /*0830*/  ISETP.GE.U32.AND P0, PT, R2, 0x8, PT ;  /* 0x000000080200780c */ /* 0x000fc60003f06070 */
[----:B------:R3:W-:Y:S10]  /*0840*/  STG.E desc[UR6][R10.64], R3 ;  /* 0x000000030a007986 */ /* 0x0007f4000c101906 */
[----:B------:R-:W-:Y:S05]  /*0850*/  @!P0 BRA `(.L_x_12) ;  /* 0xfffffffc00788947 */ /* 0x000fea000383ffff */
[----:B------:R-:W-:Y:S05]  /*0860*/  EXIT ;  /* 0x000000000000794d */ /* 0x000fea0003800000 */
        .weak           $__internal_0_$__cuda_sm3x_div_rn_noftz_f32_slowpath
        .type           $__internal_0_$__cuda_sm3x_div_rn_noftz_f32_slowpath,@function
        .size           $__internal_0_$__cuda_sm3x_div_rn_noftz_f32_slowpath,(.L_x_25 - $__internal_0_$__cuda_sm3x_div_rn_noftz_f32_slowpath)
$__internal_0_$__cuda_sm3x_div_rn_noftz_f32_slowpath:
[--C-:B------:R-:W-:Y:S01]  /*0870*/  SHF.R.U32.HI R11, RZ, 0x17, R9.reuse ;  /* 0x00000017ff0b7819 */ /* 0x100fe20000011609 */
[----:B------:R-:W-:Y:S01]  /*0880*/  BSSY.RECONVERGENT B1, `(.L_x_13) ;  /* 0x0000065000017945 */ /* 0x000fe20003800200 */
[--C-:B------:R-:W-:Y:S01]  /*0890*/  SHF.R.U32.HI R3, RZ, 0x17, R0.reuse ;  /* 0x00000017ff037819 */ /* 0x100fe20000011600 */
[----:B------:R-:W-:Y:S01]  /*08a0*/  IMAD.MOV.U32 R12, RZ, RZ, R0 ;  /* 0x000000ffff0c7224 */ /* 0x000fe200078e0000 */
[----:B------:R-:W-:Y:S01]  /*08b0*/  LOP3.LUT R11, R11, 0xff, RZ, 0xc0, !PT ;  /* 0x000000ff0b0b7812 */ /* 0x000fe200078ec0ff */
[----:B------:R-:W-:Y:S01]  /*08c0*/  IMAD.MOV.U32 R13, RZ, RZ, R9 ;  /* 0x000000ffff0d7224 */ /* 0x000fe200078e0009 */
[----:B------:R-:W-:Y:S02]  /*08d0*/  LOP3.LUT R16, R3, 0xff, RZ, 0xc0, !PT ;  /* 0x000000ff03107812 */ /* 0x000fe400078ec0ff */
[----:B------:R-:W-:-:S03]  /*08e0*/  IADD3 R14, PT, PT, R11, -0x1, RZ ;  /* 0xffffffff0b0e7810 */ /* 0x000fc60007ffe0ff */
[----:B------:R-:W-:Y:S01]  /*08f0*/  VIADD R15, R16, 0xffffffff ;  /* 0xffffffff100f7836 */ /* 0x000fe20000000000 */
[----:B------:R-:W-:-:S04]  /*0900*/  ISETP.GT.U32.AND P0, PT, R14, 0xfd, PT ;  /* 0x000000fd0e00780c */ /* 0x000fc80003f04070 */
[----:B------:R-:W-:-:S13]  /*0910*/  ISETP.GT.U32.OR P0, PT, R15, 0xfd, P0 ;  /* 0x000000fd0f00780c */ /* 0x000fda0000704470 */
[----:B------:R-:W-:Y:S01]  /*0920*/  @!P0 IMAD.MOV.U32 R10, RZ, RZ, RZ ;  /* 0x000000ffff0a8224 */ /* 0x000fe200078e00ff */
[----:B------:R-:W-:Y:S06]  /*0930*/  @!P0 BRA `(.L_x_14) ;  /* 0x0000000000608947 */ /* 0x000fec0003800000 */
[----:B------:R-:W-:Y:S02]  /*0940*/  FSETP.GTU.FTZ.AND P1, PT, |R9|, +INF , PT ;  /* 0x7f8000000900780b */ /* 0x000fe40003f3c200 */
[----:B------:R-:W-:Y:S02]  /*0950*/  FSETP.GTU.FTZ.AND P0, PT, |R0|, +INF , PT ;  /* 0x7f8000000000780b */ /* 0x000fe40003f1c200 */
[----:B------:R-:W-:Y:S02]  /*0960*/  MOV R3, R9 ;  /* 0x0000000900037202 */ /* 0x000fe40000000f00 */
[----:B------:R-:W-:-:S13]  /*0970*/  PLOP3.LUT P0, PT, P0, P1, PT, 0xf8, 0x8f ;  /* 0x00000000008f781c */ /* 0x000fda0000703f70 */
[----:B------:R-:W-:Y:S05]  /*0980*/  @P0 BRA `(.L_x_15) ;  /* 0x00000004004c0947 */ /* 0x000fea0003800000 */
[----:B------:R-:W-:-:S13]  /*0990*/  LOP3.LUT P0, RZ, R13, 0x7fffffff, R12, 0xc8, !PT ;  /* 0x7fffffff0dff7812 */ /* 0x000fda000780c80c */
[----:B------:R-:W-:Y:S05]  /*09a0*/  @!P0 BRA `(.L_x_16) ;  /* 0x00000004003c8947 */ /* 0x000fea0003800000 */
[C---:B------:R-:W-:Y:S02]  /*09b0*/  FSETP.NEU.FTZ.AND P2, PT, |R0|.reuse, +INF , PT ;  /* 0x7f8000000000780b */ /* 0x040fe40003f5d200 */
[----:B------:R-:W-:Y:S02]  /*09c0*/  FSETP.NEU.FTZ.AND P1, PT, |R3|, +INF , PT ;  /* 0x7f8000000300780b */ /* 0x000fe40003f3d200 */
[----:B------:R-:W-:-:S11]  /*09d0*/  FSETP.NEU.FTZ.AND P0, PT, |R0|, +INF , PT ;  /* 0x7f8000000000780b */ /* 0x000fd60003f1d200 */
[----:B------:R-:W-:Y:S05]  /*09e0*/  @!P1 BRA !P2, `(.L_x_16) ;  /* 0x00000004002c9947 */ /* 0x000fea0005000000 */
[----:B------:R-:W-:-:S04]  /*09f0*/  LOP3.LUT P2, RZ, R12, 0x7fffffff, RZ, 0xc0, !PT ;  /* 0x7fffffff0cff7812 */ /* 0x000fc8000784c0ff */
[----:B------:R-:W-:-:S13]  /*0a00*/  PLOP3.LUT P1, PT, P1, P2, PT, 0x2f, 0xf2 ;  /* 0x0000000000f2781c */ /* 0x000fda0000f24577 */
[----:B------:R-:W-:Y:S05]  /*0a10*/  @P1 BRA `(.L_x_17) ;  /* 0x0000000400181947 */ /* 0x000fea0003800000 */
[----:B------:R-:W-:-:S04]  /*0a20*/  LOP3.LUT P1, RZ, R13, 0x7fffffff, RZ, 0xc0, !PT ;  /* 0x7fffffff0dff7812 */ /* 0x000fc8000782c0ff */
[----:B------:R-:W-:-:S13]  /*0a30*/  PLOP3.LUT P0, PT, P0, P1, PT, 0x2f, 0xf2 ;  /* 0x0000000000f2781c */ /* 0x000fda0000702577 */
[----:B------:R-:W-:Y:S05]  /*0a40*/  @P0 BRA `(.L_x_18) ;  /* 0x0000000400000947 */ /* 0x000fea0003800000 */
[----:B------:R-:W-:Y:S02]  /*0a50*/  ISETP.GE.AND P0, PT, R15, RZ, PT ;  /* 0x000000ff0f00720c */ /* 0x000fe40003f06270 */
[----:B------:R-:W-:-:S11]  /*0a60*/  ISETP.GE.AND P1, PT, R14, RZ, PT ;  /* 0x000000ff0e00720c */ /* 0x000fd60003f26270 */
[----:B------:R-:W-:Y:S02]  /*0a70*/  @P0 IMAD.MOV.U32 R10, RZ, RZ, RZ ;  /* 0x000000ffff0a0224 */ /* 0x000fe400078e00ff */
[----:B------:R-:W-:Y:S01]  /*0a80*/  @!P0 FFMA R12, R0, 1.84467440737095516160e+19, RZ ;  /* 0x5f800000000c8823 */ /* 0x000fe200000000ff */
[----:B------:R-:W-:Y:S02]  /*0a90*/  @!P0 IMAD.MOV.U32 R10, RZ, RZ, -0x40 ;  /* 0xffffffc0ff0a8424 */ /* 0x000fe400078e00ff */
[----:B------:R-:W-:Y:S02]  /*0aa0*/  @!P1 FFMA R13, R3, 1.84467440737095516160e+19, RZ ;  /* 0x5f800000030d9823 */ /* 0x000fe400000000ff */
[----:B------:R-:W-:-:S07]  /*0ab0*/  @!P1 VIADD R10, R10, 0x40 ;  /* 0x000000400a0a9836 */ /* 0x000fce0000000000 */
.L_x_14:
[----:B------:R-:W-:Y:S01]  /*0ac0*/  LEA R0, R11, 0xc0800000, 0x17 ;  /* 0xc08000000b007811 */ /* 0x000fe200078eb8ff */
[----:B------:R-:W-:Y:S01]  /*0ad0*/  VIADD R3, R16, 0xffffff81 ;  /* 0xffffff8110037836 */ /* 0x000fe20000000000 */
[----:B------:R-:W-:Y:S02]  /*0ae0*/  BSSY.RECONVERGENT B2, `(.L_x_19) ;  /* 0x0000035000027945 */ /* 0x000fe40003800200 */
[----:B------:R-:W-:Y:S01]  /*0af0*/  IADD3 R13, PT, PT, -R0, R13, RZ ;  /* 0x0000000d000d7210 */ /* 0x000fe20007ffe1ff */
[C---:B------:R-:W-:Y:S01]  /*0b00*/  IMAD R0, R3.reuse, -0x800000, R12 ;  /* 0xff80000003007824 */ /* 0x040fe200078e020c */
[----:B------:R-:W-:Y:S02]  /*0b10*/  IADD3 R11, PT, PT, R3, 0x7f, -R11 ;  /* 0x0000007f030b7810 */ /* 0x000fe40007ffe80b */
[----:B------:R-:W0:Y:S01]  /*0b20*/  MUFU.RCP R14, R13 ;  /* 0x0000000d000e7308 */ /* 0x000e220000001000 */
[----:B------:R-:W-:Y:S02]  /*0b30*/  FADD.FTZ R15, -R13, -RZ ;  /* 0x800000ff0d0f7221 */ /* 0x000fe40000010100 */
[----:B------:R-:W-:-:S02]  /*0b40*/  IMAD.IADD R11, R11, 0x1, R10 ;  /* 0x000000010b0b7824 */ /* 0x000fc400078e020a */
[----:B0-----:R-:W-:-:S04]  /*0b50*/  FFMA R17, R14, R15, 1 ;  /* 0x3f8000000e117423 */ /* 0x001fc8000000000f */
[----:B------:R-:W-:-:S04]  /*0b60*/  FFMA R19, R14, R17, R14 ;  /* 0x000000110e137223 */ /* 0x000fc8000000000e */
[----:B------:R-:W-:-:S04]  /*0b70*/  FFMA R12, R0, R19, RZ ;  /* 0x00000013000c7223 */ /* 0x000fc800000000ff */
[----:B------:R-:W-:-:S04]  /*0b80*/  FFMA R17, R15, R12, R0 ;  /* 0x0000000c0f117223 */ /* 0x000fc80000000000 */
[----:B------:R-:W-:-:S04]  /*0b90*/  FFMA R12, R19, R17, R12 ;  /* 0x00000011130c7223 */ /* 0x000fc8000000000c */
[----:B------:R-:W-:-:S04]  /*0ba0*/  FFMA R15, R15, R12, R0 ;  /* 0x0000000c0f0f7223 */ /* 0x000fc80000000000 */
[----:B------:R-:W-:-:S05]  /*0bb0*/  FFMA R0, R19, R15, R12 ;  /* 0x0000000f13007223 */ /* 0x000fca000000000c */
[----:B------:R-:W-:-:S04]  /*0bc0*/  SHF.R.U32.HI R3, RZ, 0x17, R0 ;  /* 0x00000017ff037819 */ /* 0x000fc80000011600 */
[----:B------:R-:W-:-:S05]  /*0bd0*/  LOP3.LUT R3, R3, 0xff, RZ, 0xc0, !PT ;  /* 0x000000ff03037812 */ /* 0x000fca00078ec0ff */
[----:B------:R-:W-:-:S05]  /*0be0*/  IMAD.IADD R13, R3, 0x1, R11 ;  /* 0x00000001030d7824 */ /* 0x000fca00078e020b */
[----:B------:R-:W-:-:S04]  /*0bf0*/  IADD3 R3, PT, PT, R13, -0x1, RZ ;  /* 0xffffffff0d037810 */ /* 0x000fc80007ffe0ff */
[----:B------:R-:W-:-:S13]  /*0c00*/  ISETP.GE.U32.AND P0, PT, R3, 0xfe, PT ;  /* 0x000000fe0300780c */ /* 0x000fda0003f06070 */
[----:B------:R-:W-:Y:S05]  /*0c10*/  @!P0 BRA `(.L_x_20) ;  /* 0x0000000000808947 */ /* 0x000fea0003800000 */
[----:B------:R-:W-:-:S13]  /*0c20*/  ISETP.GT.AND P0, PT, R13, 0xfe, PT ;  /* 0x000000fe0d00780c */ /* 0x000fda0003f04270 */
[----:B------:R-:W-:Y:S05]  /*0c30*/  @P0 BRA `(.L_x_21) ;  /* 0x00000000006c0947 */ /* 0x000fea0003800000 */
[----:B------:R-:W-:-:S13]  /*0c40*/  ISETP.GE.AND P0, PT, R13, 0x1, PT ;  /* 0x000000010d00780c */ /* 0x000fda0003f06270 */
[----:B------:R-:W-:Y:S05]  /*0c50*/  @P0 BRA `(.L_x_22) ;  /* 0x0000000000740947 */ /* 0x000fea0003800000 */
[----:B------:R-:W-:Y:S02]  /*0c60*/  ISETP.GE.AND P0, PT, R13, -0x18, PT ;  /* 0xffffffe80d00780c */ /* 0x000fe40003f06270 */
[----:B------:R-:W-:-:S11]  /*0c70*/  LOP3.LUT R0, R0, 0x80000000, RZ, 0xc0, !PT ;  /* 0x8000000000007812 */ /* 0x000fd600078ec0ff */
[----:B------:R-:W-:Y:S05]  /*0c80*/  @!P0 BRA `(.L_x_22) ;  /* 0x0000000000688947 */ /* 0x000fea0003800000 */
[CCC-:B------:R-:W-:Y:S01]  /*0c90*/  FFMA.RZ R3, R19.reuse, R15.reuse, R12.reuse ;  /* 0x0000000f13037223 */ /* 0x1c0fe2000000c00c */
[-CC-:B------:R-:W-:Y:S01]  /*0ca0*/  FFMA.RM R10, R19, R15.reuse, R12.reuse ;  /* 0x0000000f130a7223 */ /* 0x180fe2000000400c */
[C---:B------:R-:W-:Y:S02]  /*0cb0*/  ISETP.NE.AND P2, PT, R13.reuse, RZ, PT ;  /* 0x000000ff0d00720c */ /* 0x040fe40003f45270 */
[----:B------:R-:W-:Y:S02]  /*0cc0*/  ISETP.NE.AND P1, PT, R13, RZ, PT ;  /* 0x000000ff0d00720c */ /* 0x000fe40003f25270 */
[----:B------:R-:W-:Y:S01]  /*0cd0*/  LOP3.LUT R11, R3, 0x7fffff, RZ, 0xc0, !PT ;  /* 0x007fffff030b7812 */ /* 0x000fe200078ec0ff */
[----:B------:R-:W-:Y:S01]  /*0ce0*/  FFMA.RP R3, R19, R15, R12 ;  /* 0x0000000f13037223 */ /* 0x000fe2000000800c */
[----:B------:R-:W-:Y:S02]  /*0cf0*/  VIADD R12, R13, 0x20 ;  /* 0x000000200d0c7836 */ /* 0x000fe40000000000 */
[----:B------:R-:W-:Y:S01]  /*0d00*/  LOP3.LUT R11, R11, 0x800000, RZ, 0xfc, !PT ;  /* 0x008000000b0b7812 */ /* 0x000fe200078efcff */
[----:B------:R-:W-:Y:S01]  /*0d10*/  IMAD.MOV R13, RZ, RZ, -R13 ;  /* 0x000000ffff0d7224 */ /* 0x000fe200078e0a0d */
[----:B------:R-:W-:-:S02]  /*0d20*/  FSETP.NEU.FTZ.AND P0, PT, R3, R10, PT ;  /* 0x0000000a0300720b */ /* 0x000fc40003f1d000 */
[----:B------:R-:W-:Y:S02]  /*0d30*/  SHF.L.U32 R12, R11, R12, RZ ;  /* 0x0000000c0b0c7219 */ /* 0x000fe400000006ff */
[----:B------:R-:W-:Y:S02]  /*0d40*/  SEL R10, R13, RZ, P2 ;  /* 0x000000ff0d0a7207 */ /* 0x000fe40001000000 */
[----:B------:R-:W-:Y:S02]  /*0d50*/  ISETP.NE.AND P1, PT, R12, RZ, P1 ;  /* 0x000000ff0c00720c */ /* 0x000fe40000f25270 */
[----:B------:R-:W-:Y:S02]  /*0d60*/  SHF.R.U32.HI R10, RZ, R10, R11 ;  /* 0x0000000aff0a7219 */ /* 0x000fe4000001160b */
[----:B------:R-:W-:Y:S02]  /*0d70*/  PLOP3.LUT P0, PT, P0, P1, PT, 0xf8, 0x8f ;  /* 0x00000000008f781c */ /* 0x000fe40000703f70 */
[----:B------:R-:W-:-:S02]  /*0d80*/  SHF.R.U32.HI R12, RZ, 0x1, R10 ;  /* 0x00000001ff0c7819 */ /* 0x000fc4000001160a */
[----:B------:R-:W-:-:S04]  /*0d90*/  SEL R3, RZ, 0x1, !P0 ;  /* 0x00000001ff037807 */ /* 0x000fc80004000000 */
[----:B------:R-:W-:-:S04]  /*0da0*/  LOP3.LUT R3, R3, 0x1, R12, 0xf8, !PT ;  /* 0x0000000103037812 */ /* 0x000fc800078ef80c */
[----:B------:R-:W-:-:S05]  /*0db0*/  LOP3.LUT R3, R3, R10, RZ, 0xc0, !PT ;  /* 0x0000000a03037212 */ /* 0x000fca00078ec0ff */
[----:B------:R-:W-:-:S05]  /*0dc0*/  IMAD.IADD R3, R12, 0x1, R3 ;  /* 0x000000010c037824 */ /* 0x000fca00078e0203 */
[----:B------:R-:W-:Y:S01]  /*0dd0*/  LOP3.LUT R0, R3, R0, RZ, 0xfc, !PT ;  /* 0x0000000003007212 */ /* 0x000fe200078efcff */
[----:B------:R-:W-:Y:S06]  /*0de0*/  BRA `(.L_x_22) ;  /* 0x0000000000107947 */ /* 0x000fec0003800000 */
.L_x_21:
[----:B------:R-:W-:-:S04]  /*0df0*/  LOP3.LUT R0, R0, 0x80000000, RZ, 0xc0, !PT ;  /* 0x8000000000007812 */ /* 0x000fc800078ec0ff */
[----:B------:R-:W-:Y:S01]  /*0e00*/  LOP3.LUT R0, R0, 0x7f800000, RZ, 0xfc, !PT ;  /* 0x7f80000000007812 */ /* 0x000fe200078efcff */
[----:B------:R-:W-:Y:S06]  /*0e10*/  BRA `(.L_x_22) ;  /* 0x0000000000047947 */ /* 0x000fec0003800000 */
.L_x_20:
[----:B------:R-:W-:-:S07]  /*0e20*/  LEA R0, R11, R0, 0x17 ;  /* 0x000000000b007211 */ /* 0x000fce00078eb8ff */
.L_x_22:
[----:B------:R-:W-:Y:S05]  /*0e30*/  BSYNC.RECONVERGENT B2 ;  /* 0x0000000000027941 */ /* 0x000fea0003800200 */
.L_x_19:
[----:B------:R-:W-:Y:S05]  /*0e40*/  BRA `(.L_x_23) ;  /* 0x0000000000207947 */ /* 0x000fea0003800000 */
.L_x_18:
[----:B------:R-:W-:-:S04]  /*0e50*/  LOP3.LUT R0, R13, 0x80000000, R12, 0x48, !PT ;  /* 0x800000000d007812 */ /* 0x000fc800078e480c */
[----:B------:R-:W-:Y:S01]  /*0e60*/  LOP3.LUT R0, R0, 0x7f800000, RZ, 0xfc, !PT ;  /* 0x7f80000000007812 */ /* 0x000fe200078efcff */
[----:B------:R-:W-:Y:S06]  /*0e70*/  BRA `(.L_x_23) ;  /* 0x0000000000147947 */ /* 0x000fec0003800000 */
.L_x_17:
[----:B------:R-:W-:Y:S01]  /*0e80*/  LOP3.LUT R0, R13, 0x80000000, R12, 0x48, !PT ;  /* 0x800000000d007812 */ /* 0x000fe200078e480c */
[----:B------:R-:W-:Y:S06]  /*0e90*/  BRA `(.L_x_23) ;  /* 0x00000000000c7947 */ /* 0x000fec0003800000 */
.L_x_16:
[----:B------:R-:W0:Y:S01]  /*0ea0*/  MUFU.RSQ R0, -QNAN ;  /* 0xffc0000000007908 */ /* 0x000e220000001400 */
[----:B------:R-:W-:Y:S05]  /*0eb0*/  BRA `(.L_x_23) ;  /* 0x0000000000047947 */ /* 0x000fea0003800000 */
.L_x_15:
[----:B------:R-:W-:-:S07]  /*0ec0*/  FADD.FTZ R0, R0, R3 ;  /* 0x0000000300007221 */ /* 0x000fce0000010000 */
.L_x_23:
[----:B------:R-:W-:Y:S05]  /*0ed0*/  BSYNC.RECONVERGENT B1 ;  /* 0x0000000000017941 */ /* 0x000fea0003800200 */
.L_x_13:
[----:B------:R-:W-:Y:S02]  /*0ee0*/  IMAD.MOV.U32 R10, RZ, RZ, R8 ;  /* 0x000000ffff0a7224 */ /* 0x000fe400078e0008 */
[----:B------:R-:W-:-:S04]  /*0ef0*/  IMAD.MOV.U32 R11, RZ, RZ, 0x0 ;  /* 0x00000000ff0b7424 */ /* 0x000fc800078e00ff */
[----:B0-----:R-:W-:Y:S05]  /*0f00*/  RET.REL.NODEC R10 `(_Z7softmaxPfS_) ;  /* 0xfffffff00a3c7950 */ /* 0x001fea0003c3ffff */
.L_x_24:
[----:B------:R-:W-:-:S00]  /*0f10*/  BRA `(.L_x_24) ;  /* 0xfffffffc00fc7947 */ /* 0x000fc0000383ffff */
[----:B------:R-:W-:-:S00]  /*0f20*/  NOP ;  /* 0x0000000000007918 */ /* 0x000fc00000000000 */
        /* <DEDUP_REMOVED lines=13> */
.L_x_25:


//--------------------- .nv.shared._Z7softmaxPfS_ --------------------------
	.section	.nv.shared._Z7softmaxPfS_,"aw",@nobits
	.sectionflags	@""
	.align	16
	.zero		1024


//--------------------- .nv.shared.reserved.0     --------------------------
	.section	.nv.shared.reserved.0,"aw",@nobits
	.weak		__nv_reservedSMEM_offset_0_alias
	.size		__nv_reservedSMEM_offset_0_alias, 0, 64
	.other		__nv_reservedSMEM_offset_0_alias,@"STO_CUDA_RESERVED_SHARED STV_DEFAULT"
__nv_reservedSMEM_offset_0_alias:
	.zero		0
	.zero		64


//--------------------- .nv.constant0._Z7softmaxPfS_ --------------------------
	.section	.nv.constant0._Z7softmaxPfS_,"a",@progbits
	.sectionflags	@""
	.align	4
.nv.constant0._Z7softmaxPfS_:
	.zero		912


//--------------------- SYMBOLS --------------------------

	.type		.nv.reservedSmem.offset0,@object
	.size		.nv.reservedSmem.offset0,0x4
	.type		.nv.reservedSmem.cap,@object
	.size		.nv.reservedSmem.cap,0x4
